	.headerflags	@"EF_CUDA_TEXMODE_UNIFIED EF_CUDA_64BIT_ADDRESS EF_CUDA_SM86 EF_CUDA_VIRTUAL_SM(EF_CUDA_SM86)"
	.elftype	@"ET_EXEC"


//--------------------- .nv.info                  --------------------------
	.section	.nv.info,"",@"SHT_CUDA_INFO"
	.align	4


	//----- nvinfo : EIATTR_REGCOUNT
	.align		4
        /*0000*/ 	.byte	0x04, 0x2f
        /*0002*/ 	.short	(.L_1 - .L_0)
	.align		4
.L_0:
        /*0004*/ 	.word	index@(triton_red_fused_9)
        /*0008*/ 	.word	0x00000022


	//----- nvinfo : EIATTR_FRAME_SIZE
	.align		4
.L_1:
        /*000c*/ 	.byte	0x04, 0x11
        /*000e*/ 	.short	(.L_3 - .L_2)
	.align		4
.L_2:
        /*0010*/ 	.word	index@(triton_red_fused_9)
        /*0014*/ 	.word	0x00000000


	//----- nvinfo : EIATTR_MIN_STACK_SIZE
	.align		4
.L_3:
        /*0018*/ 	.byte	0x04, 0x12
        /*001a*/ 	.short	(.L_5 - .L_4)
	.align		4
.L_4:
        /*001c*/ 	.word	index@(triton_red_fused_9)
        /*0020*/ 	.word	0x00000000
.L_5:


//--------------------- .nv.info.triton_red_fused_9 --------------------------
	.section	.nv.info.triton_red_fused_9,"",@"SHT_CUDA_INFO"
	.sectionflags	@""
	.align	4


	//----- nvinfo : EIATTR_CUDA_API_VERSION
	.align		4
        /*0000*/ 	.byte	0x04, 0x37
        /*0002*/ 	.short	(.L_7 - .L_6)
.L_6:
        /*0004*/ 	.word	0x00000080


	//----- nvinfo : EIATTR_SW2861232_WAR
	.align		4
.L_7:
        /*0008*/ 	.byte	0x01, 0x35
	.zero		2


	//----- nvinfo : EIATTR_PARAM_CBANK
	.align		4
        /*000c*/ 	.byte	0x04, 0x0a
        /*000e*/ 	.short	(.L_9 - .L_8)
	.align		4
.L_8:
        /*0010*/ 	.word	index@(.nv.constant0.triton_red_fused_9)
        /*0014*/ 	.short	0x0160
        /*0016*/ 	.short	0x0028


	//----- nvinfo : EIATTR_CBANK_PARAM_SIZE
	.align		4
.L_9:
        /*0018*/ 	.byte	0x03, 0x19
        /*001a*/ 	.short	0x0028


	//----- nvinfo : EIATTR_KPARAM_INFO
	.align		4
        /*001c*/ 	.byte	0x04, 0x17
        /*001e*/ 	.short	(.L_11 - .L_10)
.L_10:
        /*0020*/ 	.word	0x00000000
        /*0024*/ 	.short	0x0005
        /*0026*/ 	.short	0x0020
        /*0028*/ 	.byte	0x00, 0xf4, 0x21, 0x00


	//----- nvinfo : EIATTR_KPARAM_INFO
	.align		4
.L_11:
        /*002c*/ 	.byte	0x04, 0x17
        /*002e*/ 	.short	(.L_13 - .L_12)
.L_12:
        /*0030*/ 	.word	0x00000000
        /*0034*/ 	.short	0x0004
        /*0036*/ 	.short	0x001c
        /*0038*/ 	.byte	0x00, 0xf0, 0x11, 0x00


	//----- nvinfo : EIATTR_KPARAM_INFO
	.align		4
.L_13:
        /*003c*/ 	.byte	0x04, 0x17
        /*003e*/ 	.short	(.L_15 - .L_14)
.L_14:
        /*0040*/ 	.word	0x00000000
        /*0044*/ 	.short	0x0003
        /*0046*/ 	.short	0x0018
        /*0048*/ 	.byte	0x00, 0xf0, 0x11, 0x00


	//----- nvinfo : EIATTR_KPARAM_INFO
	.align		4
.L_15:
        /*004c*/ 	.byte	0x04, 0x17
        /*004e*/ 	.short	(.L_17 - .L_16)
.L_16:
        /*0050*/ 	.word	0x00000000
        /*0054*/ 	.short	0x0002
        /*0056*/ 	.short	0x0010
        /*0058*/ 	.byte	0x00, 0xf4, 0x21, 0x00


	//----- nvinfo : EIATTR_KPARAM_INFO
	.align		4
.L_17:
        /*005c*/ 	.byte	0x04, 0x17
        /*005e*/ 	.short	(.L_19 - .L_18)
.L_18:
        /*0060*/ 	.word	0x00000000
        /*0064*/ 	.short	0x0001
        /*0066*/ 	.short	0x0008
        /*0068*/ 	.byte	0x00, 0xf4, 0x21, 0x00


	//----- nvinfo : EIATTR_KPARAM_INFO
	.align		4
.L_19:
        /*006c*/ 	.byte	0x04, 0x17
        /*006e*/ 	.short	(.L_21 - .L_20)
.L_20:
        /*0070*/ 	.word	0x00000000
        /*0074*/ 	.short	0x0000
        /*0076*/ 	.short	0x0000
        /*0078*/ 	.byte	0x00, 0xf4, 0x21, 0x00


	//----- nvinfo : EIATTR_MAXREG_COUNT
	.align		4
.L_21:
        /*007c*/ 	.byte	0x03, 0x1b
        /*007e*/ 	.short	0x00ff


	//----- nvinfo : EIATTR_COOP_GROUP_MASK_REGIDS
	.align		4
        /*0080*/ 	.byte	0x04, 0x29
        /*0082*/ 	.short	(.L_23 - .L_22)


	//   ....[0]....
.L_22:
        /*0084*/ 	.word	0xffffffff


	//   ....[1]....
        /*0088*/ 	.word	0xffffffff


	//   ....[2]....
        /*008c*/ 	.word	0xffffffff


	//   ....[3]....
        /*0090*/ 	.word	0xffffffff


	//   ....[4]....
        /*0094*/ 	.word	0xffffffff


	//   ....[5]....
        /*0098*/ 	.word	0xffffffff


	//----- nvinfo : EIATTR_COOP_GROUP_INSTR_OFFSETS
	.align		4
.L_23:
        /*009c*/ 	.byte	0x04, 0x28
        /*009e*/ 	.short	(.L_25 - .L_24)


	//   ....[0]....
.L_24:
        /*00a0*/ 	.word	0x00000c90


	//   ....[1]....
        /*00a4*/ 	.word	0x00000d00


	//   ....[2]....
        /*00a8*/ 	.word	0x00000d90


	//   ....[3]....
        /*00ac*/ 	.word	0x00000df0


	//   ....[4]....
        /*00b0*/ 	.word	0x00000e10


	//   ....[5]....
        /*00b4*/ 	.word	0x00000e40


	//----- nvinfo : EIATTR_EXIT_INSTR_OFFSETS
	.align		4
.L_25:
        /*00b8*/ 	.byte	0x04, 0x1c
        /*00ba*/ 	.short	(.L_27 - .L_26)


	//   ....[0]....
.L_26:
        /*00bc*/ 	.word	0x00001140


	//   ....[1]....
        /*00c0*/ 	.word	0x000020a0


	//   ....[2]....
        /*00c4*/ 	.word	0x000020c0


	//----- nvinfo : EIATTR_REQNTID
	.align		4
.L_27:
        /*00c8*/ 	.byte	0x04, 0x10
        /*00ca*/ 	.short	(.L_29 - .L_28)
.L_28:
        /*00cc*/ 	.word	0x00000100
        /*00d0*/ 	.word	0x00000001
        /*00d4*/ 	.word	0x00000001


	//----- nvinfo : EIATTR_CRS_STACK_SIZE
	.align		4
.L_29:
        /*00d8*/ 	.byte	0x04, 0x1e
        /*00da*/ 	.short	(.L_31 - .L_30)
.L_30:
        /*00dc*/ 	.word	0x00000000
.L_31:


//--------------------- .nv.callgraph             --------------------------
	.section	.nv.callgraph,"",@"SHT_CUDA_CALLGRAPH"
	.align	4
	.sectionentsize	8
	.align		4
        /*0000*/ 	.word	0x00000000
	.align		4
        /*0004*/ 	.word	0xffffffff
	.align		4
        /*0008*/ 	.word	0x00000000
	.align		4
        /*000c*/ 	.word	0xfffffffe
	.align		4
        /*0010*/ 	.word	0x00000000
	.align		4
        /*0014*/ 	.word	0xfffffffd
	.align		4
        /*0018*/ 	.word	0x00000000
	.align		4
        /*001c*/ 	.word	0xfffffffc


//--------------------- .nv.rel.action            --------------------------
	.section	.nv.rel.action,"",@"SHT_CUDA_RELOCINFO"
	.align	8
	.sectionentsize	8
        /*0000*/ 	.byte	0x73, 0x00, 0x00, 0x00, 0x00, 0x00, 0x00, 0x00, 0x00, 0x00, 0x00, 0x11, 0x25, 0x00, 0x05, 0x36


//--------------------- .nv.constant0.triton_red_fused_9 --------------------------
	.section	.nv.constant0.triton_red_fused_9,"a",@progbits
	.sectionflags	@""
	.align	4
.nv.constant0.triton_red_fused_9:
	.zero		392


//--------------------- .text.triton_red_fused_9  --------------------------
	.section	.text.triton_red_fused_9,"ax",@progbits
	.sectioninfo	@"SHI_REGISTERS=34"
	.align	128
        .global         triton_red_fused_9
        .type           triton_red_fused_9,@function
        .size           triton_red_fused_9,(.L_x_6 - triton_red_fused_9)
        .other          triton_red_fused_9,@"STO_CUDA_ENTRY STV_DEFAULT"
triton_red_fused_9:
.text.triton_red_fused_9:
[----:B------:R-:W-:Y:S02]  /*0000*/  MOV R1, c[0x0][0x28] ;  /* 0x00000a0000017a02 */ /* 0x000fe40000000f00 */
[----:B------:R-:W0:Y:S01]  /*0010*/  S2R R11, SR_TID.X ;  /* 0x00000000000b7919 */ /* 0x000e220000002100 */
[----:B------:R-:W-:Y:S03]  /*0020*/  BSSY B0, `(.L_x_0) ;  /* 0x00000c6000007945 */ /* 0x000fe60003800000 */
[----:B------:R-:W1:Y:S01]  /*0030*/  S2R R12, SR_CTAID.X ;  /* 0x00000000000c7919 */ /* 0x000e620000002500 */
[----:B0-----:R-:W-:Y:S02]  /*0040*/  SHF.R.U32.HI R15, RZ, 0x2, R11 ;  /* 0x00000002ff0f7819 */ /* 0x001fe4000001160b */
[----:B------:R-:W-:Y:S01]  /*0050*/  LOP3.LUT R10, R11, 0x3, RZ, 0xc0, !PT ;  /* 0x000000030b0a7812 */ /* 0x000fe200078ec0ff */
[----:B-1----:R-:W-:Y:S01]  /*0060*/  IMAD.SHL.U32 R0, R12, 0x40, RZ ;  /* 0x000000400c007824 */ /* 0x002fe200078e00ff */
[----:B------:R-:W-:-:S04]  /*0070*/  SGXT.U32 R15, R15, 0x6 ;  /* 0x000000060f0f781a */ /* 0x000fc80000000000 */
[C---:B------:R-:W-:Y:S01]  /*0080*/  LOP3.LUT R0, R15.reuse, R0, RZ, 0xfc, !PT ;  /* 0x000000000f007212 */ /* 0x040fe200078efcff */
[----:B------:R-:W-:-:S03]  /*0090*/  IMAD R15, R15, 0x144, RZ ;  /* 0x000001440f0f7824 */ /* 0x000fc600078e02ff */
[C---:B------:R-:W-:Y:S01]  /*00a0*/  ISETP.GE.AND P1, PT, R0.reuse, 0x2880, PT ;  /* 0x000028800000780c */ /* 0x040fe20003f26270 */
[----:B------:R-:W-:-:S05]  /*00b0*/  IMAD.HI R0, R0, 0x1948b0fd, RZ ;  /* 0x1948b0fd00007827 */ /* 0x000fca00078e02ff */
[----:B------:R-:W-:-:S04]  /*00c0*/  SHF.R.U32.HI R13, RZ, 0x1f, R0 ;  /* 0x0000001fff0d7819 */ /* 0x000fc80000011600 */
[----:B------:R-:W-:-:S03]  /*00d0*/  LEA.HI.SX32 R13, R0, R13, 0x1b ;  /* 0x0000000d000d7211 */ /* 0x000fc600078fdaff */
[----:B------:R-:W-:Y:S01]  /*00e0*/  @P1 PLOP3.LUT P0, PT, PT, PT, PT, 0x8, 0x0 ;  /* 0x000000000000181c */ /* 0x000fe20003f0e170 */
[----:B------:R-:W-:Y:S01]  /*00f0*/  @P1 IMAD.MOV.U32 R20, RZ, RZ, -0x800000 ;  /* 0xff800000ff141424 */ /* 0x000fe200078e00ff */
[----:B------:R-:W-:Y:S01]  /*0100*/  @P1 MOV R0, RZ ;  /* 0x000000ff00001202 */ /* 0x000fe20000000f00 */
[----:B------:R-:W-:Y:S05]  /*0110*/  @P1 BRA `(.L_x_1) ;  /* 0x00000b5000001947 */ /* 0x000fea0003800000 */
[----:B------:R-:W-:Y:S01]  /*0120*/  IMAD R0, R12, 0x5100, R15 ;  /* 0x000051000c007824 */ /* 0x000fe200078e020f */
[----:B------:R-:W-:Y:S01]  /*0130*/  UMOV UR4, 0x0 ;  /* 0x0000000000047882 */ /* 0x000fe20000000000 */
[----:B------:R-:W-:Y:S01]  /*0140*/  IMAD.MOV.U32 R14, RZ, RZ, 0x4 ;  /* 0x00000004ff0e7424 */ /* 0x000fe200078e00ff */
[----:B------:R-:W-:Y:S02]  /*0150*/  UMOV UR5, 0x14f00000 ;  /* 0x14f0000000057882 */ /* 0x000fe40000000000 */
[----:B------:R-:W-:Y:S02]  /*0160*/  LEA R19, R13, R0, 0x4 ;  /* 0x000000000d137211 */ /* 0x000fe400078e20ff */
[----:B------:R-:W-:-:S02]  /*0170*/  LOP3.LUT R17, R0, 0x3, R11, 0xf8, !PT ;  /* 0x0000000300117812 */ /* 0x000fc400078ef80b */
[----:B------:R-:W-:-:S03]  /*0180*/  IADD3 R19, R10, R19, RZ ;  /* 0x000000130a137210 */ /* 0x000fc60007ffe0ff */
[----:B------:R-:W-:-:S04]  /*0190*/  IMAD.WIDE R2, R17, R14, c[0x0][0x160] ;  /* 0x0000580011027625 */ /* 0x000fc800078e020e */
[----:B------:R-:W-:Y:S02]  /*01a0*/  IMAD.WIDE R4, R19, R14, c[0x0][0x168] ;  /* 0x00005a0013047625 */ /* 0x000fe400078e020e */
[----:B------:R-:W2:Y:S04]  /*01b0*/  LDG.E.EL R2, desc[UR4][R2.64] ;  /* 0x0000000402027981 */ /* 0x000ea8200c2e1900 */
[----:B------:R-:W2:Y:S01]  /*01c0*/  LDG.E.EL R5, desc[UR4][R4.64] ;  /* 0x0000000404057981 */ /* 0x000ea2200c2e1900 */
[----:B------:R-:W-:Y:S01]  /*01d0*/  IMAD.MOV.U32 R16, RZ, RZ, 0x4 ;  /* 0x00000004ff107424 */ /* 0x000fe200078e00ff */
[----:B------:R-:W-:Y:S01]  /*01e0*/  MOV R18, RZ ;  /* 0x000000ff00127202 */ /* 0x000fe20000000f00 */
[----:B--2---:R-:W-:-:S05]  /*01f0*/  FADD R7, R2, R5 ;  /* 0x0000000502077221 */ /* 0x004fca0000000000 */
[----:B------:R-:W-:-:S04]  /*0200*/  FMNMX.NAN R20, R7, -INF , !PT ;  /* 0xff80000007147809 */ /* 0x000fc80007820000 */
[C---:B------:R-:W-:Y:S01]  /*0210*/  FSETP.NEU.AND P2, PT, R20.reuse, -INF , PT ;  /* 0xff8000001400780b */ /* 0x040fe20003f4d000 */
[----:B------:R-:W-:Y:S01]  /*0220*/  FADD R0, -R20, -INF ;  /* 0xff80000014007421 */ /* 0x000fe20000000100 */
[----:B------:R-:W-:-:S03]  /*0230*/  FADD R8, R7, -R20 ;  /* 0x8000001407087221 */ /* 0x000fc60000000000 */
[----:B------:R-:W-:Y:S01]  /*0240*/  FMUL R6, R0, 1.4426950216293334961 ;  /* 0x3fb8aa3b00067820 */ /* 0x000fe20000400000 */
[----:B------:R-:W-:-:S04]  /*0250*/  FMUL R8, R8, 1.4426950216293334961 ;  /* 0x3fb8aa3b08087820 */ /* 0x000fc80000400000 */
[----:B------:R-:W-:Y:S02]  /*0260*/  FSETP.GEU.AND P0, PT, R6, -126, PT ;  /* 0xc2fc00000600780b */ /* 0x000fe40003f0e000 */
[----:B------:R-:W-:-:S11]  /*0270*/  FSETP.GEU.AND P3, PT, R8, -126, PT ;  /* 0xc2fc00000800780b */ /* 0x000fd60003f6e000 */
[----:B------:R-:W-:Y:S02]  /*0280*/  @!P0 FMUL R6, R6, 0.5 ;  /* 0x3f00000006068820 */ /* 0x000fe40000400000 */
[----:B------:R-:W-:Y:S02]  /*0290*/  @!P3 FMUL R8, R8, 0.5 ;  /* 0x3f0000000808b820 */ /* 0x000fe40000400000 */
[----:B------:R-:W0:Y:S08]  /*02a0*/  MUFU.EX2 R0, R6 ;  /* 0x0000000600007308 */ /* 0x000e300000000800 */
[----:B------:R-:W1:Y:S01]  /*02b0*/  MUFU.EX2 R2, R8 ;  /* 0x0000000800027308 */ /* 0x000e620000000800 */
[----:B0-----:R-:W-:Y:S01]  /*02c0*/  @!P0 FMUL R0, R0, R0 ;  /* 0x0000000000008220 */ /* 0x001fe20000400000 */
[----:B------:R-:W-:-:S04]  /*02d0*/  FSETP.NEU.AND P0, PT, R7, -INF , PT ;  /* 0xff8000000700780b */ /* 0x000fc80003f0d000 */
[----:B------:R-:W-:Y:S01]  /*02e0*/  FSEL R3, R0, 1, P2 ;  /* 0x3f80000000037808 */ /* 0x000fe20001000000 */
[----:B-1----:R-:W-:-:S05]  /*02f0*/  @!P3 FMUL R2, R2, R2 ;  /* 0x000000020202b220 */ /* 0x002fca0000400000 */
[----:B------:R-:W-:-:S05]  /*0300*/  FSEL R0, R2, 1, P2 ;  /* 0x3f80000002007808 */ /* 0x000fca0001000000 */
[----:B------:R-:W-:Y:S01]  /*0310*/  FFMA R0, RZ, R3, R0 ;  /* 0x00000003ff007223 */ /* 0x000fe20000000000 */
.L_x_2:
[----:B------:R-:W-:Y:S01]  /*0320*/  IADD3 R5, R19, R16, RZ ;  /* 0x0000001013057210 */ /* 0x000fe20007ffe0ff */
[----:B------:R-:W-:-:S04]  /*0330*/  IMAD.IADD R3, R17, 0x1, R16 ;  /* 0x0000000111037824 */ /* 0x000fc800078e0210 */
[----:B------:R-:W-:-:S04]  /*0340*/  IMAD.WIDE R2, R3, R14, c[0x0][0x160] ;  /* 0x0000580003027625 */ /* 0x000fc800078e020e */
[----:B------:R-:W-:Y:S01]  /*0350*/  IMAD.WIDE R4, R5, R14, c[0x0][0x168] ;  /* 0x00005a0005047625 */ /* 0x000fe200078e020e */
[----:B------:R0:W2:Y:S04]  /*0360*/  LDG.E.EL R21, desc[UR4][R2.64] ;  /* 0x0000000402157981 */ /* 0x0000a8200c2e1900 */
[----:B------:R1:W2:Y:S01]  /*0370*/  LDG.E.EL R22, desc[UR4][R4.64] ;  /* 0x0000000404167981 */ /* 0x0002a2200c2e1900 */
[----:B------:R-:W-:-:S04]  /*0380*/  IADD3 R6, R16, 0x4, RZ ;  /* 0x0000000410067810 */ /* 0x000fc80007ffe0ff */
[----:B------:R-:W-:Y:S01]  /*0390*/  IADD3 R31, R19, R6, RZ ;  /* 0x00000006131f7210 */ /* 0x000fe20007ffe0ff */
[----:B------:R-:W-:-:S04]  /*03a0*/  IMAD.IADD R29, R17, 0x1, R6 ;  /* 0x00000001111d7824 */ /* 0x000fc800078e0206 */
[----:B------:R-:W-:-:S04]  /*03b0*/  IMAD.WIDE R28, R29, R14, c[0x0][0x160] ;  /* 0x000058001d1c7625 */ /* 0x000fc800078e020e */
[----:B------:R-:W-:Y:S01]  /*03c0*/  IMAD.WIDE R30, R31, R14, c[0x0][0x168] ;  /* 0x00005a001f1e7625 */ /* 0x000fe200078e020e */
[----:B------:R3:W4:Y:S04]  /*03d0*/  LDG.E.EL R23, desc[UR4][R28.64] ;  /* 0x000000041c177981 */ /* 0x000728200c2e1900 */
[----:B------:R-:W4:Y:S01]  /*03e0*/  LDG.E.EL R26, desc[UR4][R30.64] ;  /* 0x000000041e1a7981 */ /* 0x000f22200c2e1900 */
[----:B------:R-:W-:-:S04]  /*03f0*/  IADD3 R6, R16, 0x8, RZ ;  /* 0x0000000810067810 */ /* 0x000fc80007ffe0ff */
[----:B------:R-:W-:Y:S01]  /*0400*/  IADD3 R7, R19, R6, RZ ;  /* 0x0000000613077210 */ /* 0x000fe20007ffe0ff */
[----:B------:R-:W-:-:S04]  /*0410*/  IMAD.IADD R9, R17, 0x1, R6 ;  /* 0x0000000111097824 */ /* 0x000fc800078e0206 */
[----:B------:R-:W-:-:S04]  /*0420*/  IMAD.WIDE R8, R9, R14, c[0x0][0x160] ;  /* 0x0000580009087625 */ /* 0x000fc800078e020e */
[----:B------:R-:W-:Y:S01]  /*0430*/  IMAD.WIDE R6, R7, R14, c[0x0][0x168] ;  /* 0x00005a0007067625 */ /* 0x000fe200078e020e */
[----:B------:R5:W4:Y:S01]  /*0440*/  LDG.E.EL R24, desc[UR4][R8.64] ;  /* 0x0000000408187981 */ /* 0x000b22200c2e1900 */
[----:B0-----:R-:W-:-:S03]  /*0450*/  IADD3 R2, R16, 0xc, RZ ;  /* 0x0000000c10027810 */ /* 0x001fc60007ffe0ff */
[----:B------:R0:W4:Y:S01]  /*0460*/  LDG.E.EL R27, desc[UR4][R6.64] ;  /* 0x00000004061b7981 */ /* 0x000122200c2e1900 */
[----:B-1----:R-:W-:Y:S01]  /*0470*/  IADD3 R5, R19, R2, RZ ;  /* 0x0000000213057210 */ /* 0x002fe20007ffe0ff */
[----:B------:R-:W-:Y:S01]  /*0480*/  IMAD.IADD R3, R17, 0x1, R2 ;  /* 0x0000000111037824 */ /* 0x000fe200078e0202 */
[----:B---3--:R-:W-:-:S03]  /*0490*/  IADD3 R28, R16, 0x10, RZ ;  /* 0x00000010101c7810 */ /* 0x008fc60007ffe0ff */
[----:B------:R-:W-:-:S04]  /*04a0*/  IMAD.WIDE R4, R5, R14, c[0x0][0x168] ;  /* 0x00005a0005047625 */ /* 0x000fc800078e020e */
[----:B------:R-:W-:Y:S01]  /*04b0*/  IMAD.WIDE R2, R3, R14, c[0x0][0x160] ;  /* 0x0000580003027625 */ /* 0x000fe200078e020e */
[----:B-----5:R-:W-:Y:S01]  /*04c0*/  IADD3 R9, R19, R28, RZ ;  /* 0x0000001c13097210 */ /* 0x020fe20007ffe0ff */
[----:B------:R1:W3:Y:S02]  /*04d0*/  LDG.E.EL R4, desc[UR4][R4.64] ;  /* 0x0000000404047981 */ /* 0x0002e4200c2e1900 */
[----:B------:R-:W-:Y:S02]  /*04e0*/  IMAD.IADD R29, R17, 0x1, R28 ;  /* 0x00000001111d7824 */ /* 0x000fe400078e021c */
[----:B------:R5:W3:Y:S01]  /*04f0*/  LDG.E.EL R25, desc[UR4][R2.64] ;  /* 0x0000000402197981 */ /* 0x000ae2200c2e1900 */
[----:B------:R-:W-:-:S04]  /*0500*/  IMAD.WIDE R8, R9, R14, c[0x0][0x168] ;  /* 0x00005a0009087625 */ /* 0x000fc800078e020e */
[----:B0-----:R-:W-:Y:S02]  /*0510*/  IMAD.WIDE R6, R29, R14, c[0x0][0x160] ;  /* 0x000058001d067625 */ /* 0x001fe400078e020e */
[----:B------:R0:W3:Y:S04]  /*0520*/  LDG.E.EL R9, desc[UR4][R8.64] ;  /* 0x0000000408097981 */ /* 0x0000e8200c2e1900 */
[----:B------:R0:W3:Y:S01]  /*0530*/  LDG.E.EL R6, desc[UR4][R6.64] ;  /* 0x0000000406067981 */ /* 0x0000e2200c2e1900 */
[----:B------:R-:W-:Y:S01]  /*0540*/  FSETP.NAN.AND P3, PT, R20, R20, PT ;  /* 0x000000141400720b */ /* 0x000fe20003f68000 */
[----:B--2---:R-:W-:-:S05]  /*0550*/  FADD R21, R21, R22 ;  /* 0x0000001615157221 */ /* 0x004fca0000000000 */
[----:B------:R-:W-:-:S04]  /*0560*/  FSETP.GT.AND P2, PT, R20, R21, PT ;  /* 0x000000151400720b */ /* 0x000fc80003f44000 */
[----:B-----5:R-:W-:-:S04]  /*0570*/  FSEL R3, R20, R21, P2 ;  /* 0x0000001514037208 */ /* 0x020fc80001000000 */
[----:B------:R-:W-:-:S05]  /*0580*/  FSEL R22, R20, R3, P3 ;  /* 0x0000000314167208 */ /* 0x000fca0001800000 */
[----:B------:R-:W-:-:S04]  /*0590*/  FADD R20, -R22, R20 ;  /* 0x0000001416147221 */ /* 0x000fc80000000100 */
[----:B------:R-:W-:Y:S01]  /*05a0*/  FMUL R20, R20, 1.4426950216293334961 ;  /* 0x3fb8aa3b14147820 */ /* 0x000fe20000400000 */
[----:B----4-:R-:W-:Y:S01]  /*05b0*/  FADD R23, R23, R26 ;  /* 0x0000001a17177221 */ /* 0x010fe20000000000 */
[----:B------:R-:W-:-:S03]  /*05c0*/  FADD R2, R21, -R22 ;  /* 0x8000001615027221 */ /* 0x000fc60000000000 */
[----:B------:R-:W-:Y:S01]  /*05d0*/  FSETP.GEU.AND P3, PT, R20, -126, PT ;  /* 0xc2fc00001400780b */ /* 0x000fe20003f6e000 */
[----:B------:R-:W-:Y:S01]  /*05e0*/  FMUL R26, R2, 1.4426950216293334961 ;  /* 0x3fb8aa3b021a7820 */ /* 0x000fe20000400000 */
[CC--:B------:R-:W-:Y:S02]  /*05f0*/  FSETP.GT.AND P4, PT, R22.reuse, R23.reuse, PT ;  /* 0x000000171600720b */ /* 0x0c0fe40003f84000 */
[C---:B------:R-:W-:Y:S02]  /*0600*/  FSETP.NAN.AND P5, PT, R22.reuse, R22, PT ;  /* 0x000000161600720b */ /* 0x040fe40003fa8000 */
[----:B-1----:R-:W-:Y:S02]  /*0610*/  FSEL R5, R22, R23, P4 ;  /* 0x0000001716057208 */ /* 0x002fe40002000000 */
[----:B------:R-:W-:Y:S02]  /*0620*/  FSETP.GEU.AND P2, PT, R26, -126, PT ;  /* 0xc2fc00001a00780b */ /* 0x000fe40003f4e000 */
[----:B------:R-:W-:-:S03]  /*0630*/  FSEL R5, R22, R5, P5 ;  /* 0x0000000516057208 */ /* 0x000fc60002800000 */
[----:B------:R-:W-:Y:S02]  /*0640*/  @!P3 FMUL R20, R20, 0.5 ;  /* 0x3f0000001414b820 */ /* 0x000fe40000400000 */
[----:B------:R-:W-:Y:S02]  /*0650*/  FADD R2, R22, -R5 ;  /* 0x8000000516027221 */ /* 0x000fe40000000000 */
[----:B0-----:R-:W0:Y:S02]  /*0660*/  MUFU.EX2 R7, R20 ;  /* 0x0000001400077308 */ /* 0x001e240000000800 */
[----:B------:R-:W-:Y:S01]  /*0670*/  FMUL R28, R2, 1.4426950216293334961 ;  /* 0x3fb8aa3b021c7820 */ /* 0x000fe20000400000 */
[----:B------:R-:W-:Y:S01]  /*0680*/  FADD R2, R24, R27 ;  /* 0x0000001b18027221 */ /* 0x000fe20000000000 */
[----:B------:R-:W-:Y:S01]  /*0690*/  @!P2 FMUL R26, R26, 0.5 ;  /* 0x3f0000001a1aa820 */ /* 0x000fe20000400000 */
[----:B------:R-:W-:Y:S02]  /*06a0*/  FADD R3, R23, -R5 ;  /* 0x8000000517037221 */ /* 0x000fe40000000000 */
[----:B------:R-:W-:Y:S01]  /*06b0*/  FSETP.GEU.AND P4, PT, R28, -126, PT ;  /* 0xc2fc00001c00780b */ /* 0x000fe20003f8e000 */
[----:B------:R-:W1:Y:S01]  /*06c0*/  MUFU.EX2 R8, R26 ;  /* 0x0000001a00087308 */ /* 0x000e620000000800 */
[----:B------:R-:W-:Y:S01]  /*06d0*/  FSETP.GT.AND P5, PT, R5, R2, PT ;  /* 0x000000020500720b */ /* 0x000fe20003fa4000 */
[----:B------:R-:W-:Y:S01]  /*06e0*/  FMUL R27, R3, 1.4426950216293334961 ;  /* 0x3fb8aa3b031b7820 */ /* 0x000fe20000400000 */
[----:B------:R-:W-:-:S02]  /*06f0*/  FSETP.NAN.AND P6, PT, R5, R5, PT ;  /* 0x000000050500720b */ /* 0x000fc40003fc8000 */
[----:B------:R-:W-:Y:S01]  /*0700*/  FSEL R24, R5, R2, P5 ;  /* 0x0000000205187208 */ /* 0x000fe20002800000 */
[----:B0-----:R-:W-:Y:S01]  /*0710*/  @!P3 FMUL R7, R7, R7 ;  /* 0x000000070707b220 */ /* 0x001fe20000400000 */
[----:B------:R-:W-:Y:S02]  /*0720*/  FSETP.GEU.AND P3, PT, R27, -126, PT ;  /* 0xc2fc00001b00780b */ /* 0x000fe40003f6e000 */
[----:B------:R-:W-:Y:S01]  /*0730*/  FSEL R3, R5, R24, P6 ;  /* 0x0000001805037208 */ /* 0x000fe20003000000 */
[----:B---3--:R-:W-:Y:S02]  /*0740*/  FADD R4, R25, R4 ;  /* 0x0000000419047221 */ /* 0x008fe40000000000 */
[----:B------:R-:W-:Y:S02]  /*0750*/  @!P4 FMUL R28, R28, 0.5 ;  /* 0x3f0000001c1cc820 */ /* 0x000fe40000400000 */
[----:B------:R-:W-:Y:S01]  /*0760*/  FADD R20, R5, -R3 ;  /* 0x8000000305147221 */ /* 0x000fe20000000000 */
[----:B------:R-:W-:Y:S01]  /*0770*/  FSETP.NEU.AND P5, PT, R22, -INF , PT ;  /* 0xff8000001600780b */ /* 0x000fe20003fad000 */
[----:B-1----:R-:W-:Y:S01]  /*0780*/  @!P2 FMUL R8, R8, R8 ;  /* 0x000000080808a220 */ /* 0x002fe20000400000 */
[----:B------:R-:W0:Y:S01]  /*0790*/  MUFU.EX2 R22, R28 ;  /* 0x0000001c00167308 */ /* 0x000e220000000800 */
[----:B------:R-:W-:Y:S01]  /*07a0*/  FMUL R29, R20, 1.4426950216293334961 ;  /* 0x3fb8aa3b141d7820 */ /* 0x000fe20000400000 */
[----:B------:R-:W-:Y:S01]  /*07b0*/  FSETP.GT.AND P2, PT, R3, R4, PT ;  /* 0x000000040300720b */ /* 0x000fe20003f44000 */
[----:B------:R-:W-:Y:S01]  /*07c0*/  @!P3 FMUL R27, R27, 0.5 ;  /* 0x3f0000001b1bb820 */ /* 0x000fe20000400000 */
[----:B------:R-:W-:-:S02]  /*07d0*/  FSEL R7, R7, 1, P5 ;  /* 0x3f80000007077808 */ /* 0x000fc40002800000 */
[----:B------:R-:W-:Y:S02]  /*07e0*/  FSEL R8, R8, 1, P5 ;  /* 0x3f80000008087808 */ /* 0x000fe40002800000 */
[C---:B------:R-:W-:Y:S02]  /*07f0*/  FSETP.NAN.AND P6, PT, R3.reuse, R3, PT ;  /* 0x000000030300720b */ /* 0x040fe40003fc8000 */
[----:B------:R-:W-:Y:S02]  /*0800*/  FSEL R20, R3, R4, P2 ;  /* 0x0000000403147208 */ /* 0x000fe40001000000 */
[----:B------:R-:W-:Y:S01]  /*0810*/  FSETP.GEU.AND P5, PT, R29, -126, PT ;  /* 0xc2fc00001d00780b */ /* 0x000fe20003fae000 */
[----:B------:R-:W-:Y:S01]  /*0820*/  FADD R9, R6, R9 ;  /* 0x0000000906097221 */ /* 0x000fe20000000000 */
[----:B------:R-:W-:Y:S01]  /*0830*/  FSEL R6, R3, R20, P6 ;  /* 0x0000001403067208 */ /* 0x000fe20003000000 */
[----:B------:R-:W1:Y:S01]  /*0840*/  MUFU.EX2 R27, R27 ;  /* 0x0000001b001b7308 */ /* 0x000e620000000800 */
[----:B------:R-:W-:-:S02]  /*0850*/  FADD R24, R2, -R3 ;  /* 0x8000000302187221 */ /* 0x000fc40000000000 */
[-C--:B------:R-:W-:Y:S02]  /*0860*/  FSETP.GT.AND P2, PT, R6, R9.reuse, PT ;  /* 0x000000090600720b */ /* 0x080fe40003f44000 */
[----:B------:R-:W-:Y:S01]  /*0870*/  FMUL R24, R24, 1.4426950216293334961 ;  /* 0x3fb8aa3b18187820 */ /* 0x000fe20000400000 */
[----:B0-----:R-:W-:Y:S01]  /*0880*/  @!P4 FMUL R22, R22, R22 ;  /* 0x000000161616c220 */ /* 0x001fe20000400000 */
[C---:B------:R-:W-:Y:S02]  /*0890*/  FSEL R25, R6.reuse, R9, P2 ;  /* 0x0000000906197208 */ /* 0x040fe40001000000 */
[----:B------:R-:W-:Y:S01]  /*08a0*/  FSETP.NAN.AND P4, PT, R6, R6, PT ;  /* 0x000000060600720b */ /* 0x000fe20003f88000 */
[----:B------:R-:W-:Y:S01]  /*08b0*/  @!P5 FMUL R29, R29, 0.5 ;  /* 0x3f0000001d1dd820 */ /* 0x000fe20000400000 */
[----:B------:R-:W-:Y:S01]  /*08c0*/  FSETP.GEU.AND P6, PT, R24, -126, PT ;  /* 0xc2fc00001800780b */ /* 0x000fe20003fce000 */
[----:B------:R-:W-:Y:S01]  /*08d0*/  FADD R28, R4, -R6 ;  /* 0x80000006041c7221 */ /* 0x000fe20000000000 */
[----:B------:R-:W-:-:S02]  /*08e0*/  FSEL R20, R6, R25, P4 ;  /* 0x0000001906147208 */ /* 0x000fc40002000000 */
[----:B------:R-:W0:Y:S01]  /*08f0*/  MUFU.EX2 R25, R29 ;  /* 0x0000001d00197308 */ /* 0x000e220000000800 */
[----:B------:R-:W-:Y:S01]  /*0900*/  FMUL R30, R28, 1.4426950216293334961 ;  /* 0x3fb8aa3b1c1e7820 */ /* 0x000fe20000400000 */
[----:B-1----:R-:W-:Y:S01]  /*0910*/  @!P3 FMUL R27, R27, R27 ;  /* 0x0000001b1b1bb220 */ /* 0x002fe20000400000 */
[----:B------:R-:W-:Y:S01]  /*0920*/  FSETP.NEU.AND P4, PT, R5, -INF , PT ;  /* 0xff8000000500780b */ /* 0x000fe20003f8d000 */
[--C-:B------:R-:W-:Y:S01]  /*0930*/  FADD R26, R3, -R6.reuse ;  /* 0x80000006031a7221 */ /* 0x100fe20000000000 */
[----:B------:R-:W-:Y:S01]  /*0940*/  FADD R5, -R20, R6 ;  /* 0x0000000614057221 */ /* 0x000fe20000000100 */
[----:B------:R-:W-:Y:S02]  /*0950*/  FSETP.GEU.AND P3, PT, R30, -126, PT ;  /* 0xc2fc00001e00780b */ /* 0x000fe40003f6e000 */
[----:B------:R-:W-:Y:S01]  /*0960*/  FSEL R28, R27, 1, P4 ;  /* 0x3f8000001b1c7808 */ /* 0x000fe20002000000 */
[----:B------:R-:W-:Y:S01]  /*0970*/  FMUL R26, R26, 1.4426950216293334961 ;  /* 0x3fb8aa3b1a1a7820 */ /* 0x000fe20000400000 */
[----:B------:R-:W-:Y:S01]  /*0980*/  FADD R27, R9, -R20 ;  /* 0x80000014091b7221 */ /* 0x000fe20000000000 */
[----:B------:R-:W-:Y:S01]  /*0990*/  @!P6 FMUL R24, R24, 0.5 ;  /* 0x3f0000001818e820 */ /* 0x000fe20000400000 */
[----:B------:R-:W-:-:S02]  /*09a0*/  FMUL R5, R5, 1.4426950216293334961 ;  /* 0x3fb8aa3b05057820 */ /* 0x000fc40000400000 */
[----:B------:R-:W-:Y:S01]  /*09b0*/  FMUL R27, R27, 1.4426950216293334961 ;  /* 0x3fb8aa3b1b1b7820 */ /* 0x000fe20000400000 */
[----:B------:R-:W-:Y:S01]  /*09c0*/  FSETP.GEU.AND P2, PT, R26, -126, PT ;  /* 0xc2fc00001a00780b */ /* 0x000fe20003f4e000 */
[----:B0-----:R-:W-:Y:S01]  /*09d0*/  @!P5 FMUL R25, R25, R25 ;  /* 0x000000191919d220 */ /* 0x001fe20000400000 */
[----:B------:R-:W0:Y:S01]  /*09e0*/  MUFU.EX2 R24, R24 ;  /* 0x0000001800187308 */ /* 0x000e220000000800 */
[----:B------:R-:W-:Y:S02]  /*09f0*/  FSEL R22, R22, 1, P4 ;  /* 0x3f80000016167808 */ /* 0x000fe40002000000 */
[----:B------:R-:W-:Y:S02]  /*0a00*/  FSETP.GEU.AND P4, PT, R5, -126, PT ;  /* 0xc2fc00000500780b */ /* 0x000fe40003f8e000 */
[----:B------:R-:W-:Y:S01]  /*0a10*/  FSETP.GEU.AND P5, PT, R27, -126, PT ;  /* 0xc2fc00001b00780b */ /* 0x000fe20003fae000 */
[----:B------:R-:W-:-:S05]  /*0a20*/  @!P3 FMUL R30, R30, 0.5 ;  /* 0x3f0000001e1eb820 */ /* 0x000fca0000400000 */
[----:B------:R-:W-:Y:S01]  /*0a30*/  @!P2 FMUL R26, R26, 0.5 ;  /* 0x3f0000001a1aa820 */ /* 0x000fe20000400000 */
[----:B------:R-:W1:Y:S04]  /*0a40*/  MUFU.EX2 R30, R30 ;  /* 0x0000001e001e7308 */ /* 0x000e680000000800 */
[----:B------:R-:W-:Y:S01]  /*0a50*/  @!P4 FMUL R5, R5, 0.5 ;  /* 0x3f0000000505c820 */ /* 0x000fe20000400000 */
[----:B0-----:R-:W-:Y:S01]  /*0a60*/  @!P6 FMUL R24, R24, R24 ;  /* 0x000000181818e220 */ /* 0x001fe20000400000 */
[----:B------:R-:W-:Y:S01]  /*0a70*/  @!P5 FMUL R27, R27, 0.5 ;  /* 0x3f0000001b1bd820 */ /* 0x000fe20000400000 */
[----:B------:R-:W-:Y:S01]  /*0a80*/  FSETP.NEU.AND P6, PT, R3, -INF , PT ;  /* 0xff8000000300780b */ /* 0x000fe20003fcd000 */
[----:B------:R-:W0:Y:S01]  /*0a90*/  MUFU.EX2 R26, R26 ;  /* 0x0000001a001a7308 */ /* 0x000e220000000800 */
[----:B------:R-:W-:-:S02]  /*0aa0*/  FFMA R7, R7, R0, R8 ;  /* 0x0000000007077223 */ /* 0x000fc40000000008 */
[----:B------:R-:W-:Y:S02]  /*0ab0*/  FSEL R0, R25, 1, P6 ;  /* 0x3f80000019007808 */ /* 0x000fe40003000000 */
[----:B------:R-:W-:Y:S02]  /*0ac0*/  FSEL R24, R24, 1, P6 ;  /* 0x3f80000018187808 */ /* 0x000fe40003000000 */
[----:B------:R-:W-:Y:S01]  /*0ad0*/  IADD3 R16, P6, R16, 0x14, RZ ;  /* 0x0000001410107810 */ /* 0x000fe20007fde0ff */
[----:B------:R-:W2:Y:S01]  /*0ae0*/  MUFU.EX2 R5, R5 ;  /* 0x0000000500057308 */ /* 0x000ea20000000800 */
[----:B-1----:R-:W-:-:S07]  /*0af0*/  @!P3 FMUL R30, R30, R30 ;  /* 0x0000001e1e1eb220 */ /* 0x002fce0000400000 */
[----:B------:R-:W1:Y:S01]  /*0b00*/  MUFU.EX2 R27, R27 ;  /* 0x0000001b001b7308 */ /* 0x000e620000000800 */
[----:B------:R-:W-:Y:S01]  /*0b10*/  IMAD.X R18, RZ, RZ, R18, P6 ;  /* 0x000000ffff127224 */ /* 0x000fe200030e0612 */
[----:B------:R-:W-:Y:S02]  /*0b20*/  ISETP.GE.U32.AND P3, PT, R16, 0x144, PT ;  /* 0x000001441000780c */ /* 0x000fe40003f66070 */
[----:B------:R-:W-:Y:S01]  /*0b30*/  FSETP.NEU.OR P0, PT, R21, -INF , P0 ;  /* 0xff8000001500780b */ /* 0x000fe2000070d400 */
[----:B0-----:R-:W-:Y:S01]  /*0b40*/  @!P2 FMUL R26, R26, R26 ;  /* 0x0000001a1a1aa220 */ /* 0x001fe20000400000 */
[----:B------:R-:W-:Y:S01]  /*0b50*/  ISETP.GE.U32.AND.EX P3, PT, R18, RZ, PT, P3 ;  /* 0x000000ff1200720c */ /* 0x000fe20003f66130 */
[----:B------:R-:W-:Y:S01]  /*0b60*/  FFMA R7, R7, R22, R28 ;  /* 0x0000001607077223 */ /* 0x000fe2000000001c */
[----:B------:R-:W-:Y:S02]  /*0b70*/  FSETP.NEU.AND P2, PT, R6, -INF , PT ;  /* 0xff8000000600780b */ /* 0x000fe40003f4d000 */
[----:B------:R-:W-:Y:S01]  /*0b80*/  FSETP.NEU.OR P0, PT, R23, -INF , P0 ;  /* 0xff8000001700780b */ /* 0x000fe2000070d400 */
[----:B--2---:R-:W-:Y:S01]  /*0b90*/  @!P4 FMUL R5, R5, R5 ;  /* 0x000000050505c220 */ /* 0x004fe20000400000 */
[----:B------:R-:W-:Y:S01]  /*0ba0*/  FSETP.NEU.AND P4, PT, R20, -INF , PT ;  /* 0xff8000001400780b */ /* 0x000fe20003f8d000 */
[----:B------:R-:W-:Y:S01]  /*0bb0*/  FFMA R7, R7, R0, R24 ;  /* 0x0000000007077223 */ /* 0x000fe20000000018 */
[----:B------:R-:W-:Y:S01]  /*0bc0*/  FSEL R26, R26, 1, P2 ;  /* 0x3f8000001a1a7808 */ /* 0x000fe20001000000 */
[----:B-1----:R-:W-:Y:S01]  /*0bd0*/  @!P5 FMUL R27, R27, R27 ;  /* 0x0000001b1b1bd220 */ /* 0x002fe20000400000 */
[----:B------:R-:W-:-:S02]  /*0be0*/  FSEL R30, R30, 1, P2 ;  /* 0x3f8000001e1e7808 */ /* 0x000fc40001000000 */
[----:B------:R-:W-:Y:S02]  /*0bf0*/  FSETP.NEU.OR P0, PT, R2, -INF , P0 ;  /* 0xff8000000200780b */ /* 0x000fe4000070d400 */
[----:B------:R-:W-:Y:S01]  /*0c00*/  FSEL R0, R5, 1, P4 ;  /* 0x3f80000005007808 */ /* 0x000fe20002000000 */
[----:B------:R-:W-:Y:S01]  /*0c10*/  FFMA R7, R7, R26, R30 ;  /* 0x0000001a07077223 */ /* 0x000fe2000000001e */
[----:B------:R-:W-:Y:S02]  /*0c20*/  FSEL R27, R27, 1, P4 ;  /* 0x3f8000001b1b7808 */ /* 0x000fe40002000000 */
[----:B------:R-:W-:-:S03]  /*0c30*/  FSETP.NEU.OR P0, PT, R4, -INF , P0 ;  /* 0xff8000000400780b */ /* 0x000fc6000070d400 */
[----:B------:R-:W-:Y:S01]  /*0c40*/  FFMA R0, R0, R7, R27 ;  /* 0x0000000700007223 */ /* 0x000fe2000000001b */
[----:B------:R-:W-:Y:S01]  /*0c50*/  FSETP.NEU.OR P0, PT, R9, -INF , P0 ;  /* 0xff8000000900780b */ /* 0x000fe2000070d400 */
[----:B------:R-:W-:Y:S05]  /*0c60*/  @!P3 BRA `(.L_x_2) ;  /* 0xfffff6b00000b947 */ /* 0x000fea000383ffff */
.L_x_1:
[----:B------:R-:W-:-:S02]  /*0c70*/  NOP ;  /* 0x0000000000007918 */ /* 0x000fc40000000000 */
[----:B------:R-:W-:Y:S05]  /*0c80*/  BSYNC B0 ;  /* 0x0000000000007941 */ /* 0x000fea0003800000 */
.L_x_0:
[----:B------:R-:W0:Y:S01]  /*0c90*/  SHFL.BFLY PT, R3, R20, 0x2, 0x1f ;  /* 0x0c401f0014037f89 */ /* 0x000e2200000e0000 */
[C---:B------:R-:W-:Y:S01]  /*0ca0*/  FSETP.NAN.AND P3, PT, R20.reuse, R20, PT ;  /* 0x000000141400720b */ /* 0x040fe20003f68000 */
[----:B------:R-:W-:Y:S01]  /*0cb0*/  ULDC.64 UR4, c[0x0][0x118] ;  /* 0x0000460000047ab9 */ /* 0x000fe20000000a00 */
[----:B0-----:R-:W-:-:S04]  /*0cc0*/  FSETP.GT.AND P2, PT, R20, R3, PT ;  /* 0x000000031400720b */ /* 0x001fc80003f44000 */
[----:B------:R-:W-:-:S04]  /*0cd0*/  FSEL R3, R20, R3, P2 ;  /* 0x0000000314037208 */ /* 0x000fc80001000000 */
[----:B------:R-:W-:-:S04]  /*0ce0*/  FSEL R2, R20, R3, P3 ;  /* 0x0000000314027208 */ /* 0x000fc80001800000 */
[C---:B------:R-:W-:Y:S01]  /*0cf0*/  FSETP.NAN.AND P3, PT, R2.reuse, R2, PT ;  /* 0x000000020200720b */ /* 0x040fe20003f68000 */
[----:B------:R-:W0:Y:S02]  /*0d00*/  SHFL.BFLY PT, R3, R2, 0x1, 0x1f ;  /* 0x0c201f0002037f89 */ /* 0x000e2400000e0000 */
[----:B0-----:R-:W-:-:S13]  /*0d10*/  FSETP.GT.AND P2, PT, R2, R3, PT ;  /* 0x000000030200720b */ /* 0x001fda0003f44000 */
[----:B------:R-:W-:-:S04]  /*0d20*/  @!P2 FSEL R2, R2, R3, P3 ;  /* 0x000000030202a208 */ /* 0x000fc80001800000 */
[C---:B------:R-:W-:Y:S01]  /*0d30*/  FSETP.NEU.AND P2, PT, R2.reuse, -INF , PT ;  /* 0xff8000000200780b */ /* 0x040fe20003f4d000 */
[----:B------:R-:W-:-:S04]  /*0d40*/  FADD R3, -R2, R20 ;  /* 0x0000001402037221 */ /* 0x000fc80000000100 */
[----:B------:R-:W-:-:S05]  /*0d50*/  FMUL R3, R3, 1.4426950216293334961 ;  /* 0x3fb8aa3b03037820 */ /* 0x000fca0000400000 */
[----:B------:R-:W-:Y:S02]  /*0d60*/  FSEL R6, R3, RZ, P2 ;  /* 0x000000ff03067208 */ /* 0x000fe40001000000 */
[----:B------:R-:W-:Y:S02]  /*0d70*/  SEL R3, RZ, 0x1, !P0 ;  /* 0x00000001ff037807 */ /* 0x000fe40004000000 */
[----:B------:R-:W-:-:S03]  /*0d80*/  FSETP.GEU.AND P2, PT, R6, -126, PT ;  /* 0xc2fc00000600780b */ /* 0x000fc60003f4e000 */
[----:B------:R-:W0:Y:S10]  /*0d90*/  SHFL.BFLY PT, R4, R3, 0x2, 0x1f ;  /* 0x0c401f0003047f89 */ /* 0x000e3400000e0000 */
[----:B------:R-:W-:-:S04]  /*0da0*/  @!P2 FMUL R6, R6, 0.5 ;  /* 0x3f0000000606a820 */ /* 0x000fc80000400000 */
[----:B------:R-:W1:Y:S01]  /*0db0*/  MUFU.EX2 R7, R6 ;  /* 0x0000000600077308 */ /* 0x000e620000000800 */
[----:B0-----:R-:W-:-:S04]  /*0dc0*/  LOP3.LUT R4, R4, R3, RZ, 0xfc, !PT ;  /* 0x0000000304047212 */ /* 0x001fc800078efcff */
[----:B------:R-:W-:Y:S01]  /*0dd0*/  LOP3.LUT R5, R4, 0xff, RZ, 0xc0, !PT ;  /* 0x000000ff04057812 */ /* 0x000fe200078ec0ff */
[----:B-1----:R-:W-:-:S05]  /*0de0*/  @!P2 FMUL R7, R7, R7 ;  /* 0x000000070707a220 */ /* 0x002fca0000400000 */
[----:B------:R-:W0:Y:S01]  /*0df0*/  SHFL.BFLY PT, R5, R5, 0x1, 0x1f ;  /* 0x0c201f0005057f89 */ /* 0x000e2200000e0000 */
[----:B------:R-:W-:-:S06]  /*0e00*/  FMUL R8, R7, R0 ;  /* 0x0000000007087220 */ /* 0x000fcc0000400000 */
[----:B------:R-:W1:Y:S01]  /*0e10*/  SHFL.BFLY PT, R8, R8, 0x2, 0x1f ;  /* 0x0c401f0008087f89 */ /* 0x000e6200000e0000 */
[----:B0-----:R-:W-:Y:S01]  /*0e20*/  LOP3.LUT P0, RZ, R4, 0xff, R5, 0xc8, !PT ;  /* 0x000000ff04ff7812 */ /* 0x001fe2000780c805 */
[----:B-1----:R-:W-:-:S05]  /*0e30*/  FFMA R0, R7, R0, R8 ;  /* 0x0000000007007223 */ /* 0x002fca0000000008 */
[----:B------:R0:W1:Y:S07]  /*0e40*/  SHFL.BFLY PT, R7, R0, 0x1, 0x1f ;  /* 0x0c201f0000077f89 */ /* 0x00006e00000e0000 */
[----:B------:R-:W-:Y:S05]  /*0e50*/  @!P0 BRA `(.L_x_3) ;  /* 0x000002f000008947 */ /* 0x000fea0003800000 */
[----:B------:R-:W-:Y:S01]  /*0e60*/  IMAD R12, R12, 0x5100, R15 ;  /* 0x000051000c0c7824 */ /* 0x000fe200078e020f */
[----:B-1----:R-:W-:-:S04]  /*0e70*/  FADD R15, R0, R7 ;  /* 0x00000007000f7221 */ /* 0x002fc80000000000 */
[----:B------:R-:W-:Y:S02]  /*0e80*/  LEA R13, R13, R12, 0x4 ;  /* 0x0000000c0d0d7211 */ /* 0x000fe400078e20ff */
[----:B------:R-:W-:-:S03]  /*0e90*/  LOP3.LUT R19, R12, 0x3, R11, 0xf8, !PT ;  /* 0x000000030c137812 */ /* 0x000fc600078ef80b */
[----:B------:R-:W-:Y:S02]  /*0ea0*/  IMAD.IADD R17, R10, 0x1, R13 ;  /* 0x000000010a117824 */ /* 0x000fe400078e020d */
[----:B------:R-:W-:Y:S02]  /*0eb0*/  CS2R R12, SRZ ;  /* 0x00000000000c7805 */ /* 0x000fe4000001ff00 */
.L_x_4:
[----:B0-----:R-:W-:Y:S01]  /*0ec0*/  @!P1 MOV R4, 0x0 ;  /* 0x0000000000049802 */ /* 0x001fe20000000f00 */
[----:B------:R-:W-:Y:S01]  /*0ed0*/  @!P1 IMAD.MOV.U32 R5, RZ, RZ, 0x12f00000 ;  /* 0x12f00000ff059424 */ /* 0x000fe200078e00ff */
[----:B------:R-:W-:Y:S01]  /*0ee0*/  @!P1 MOV R10, 0x0 ;  /* 0x00000000000a9802 */ /* 0x000fe20000000f00 */
[----:B------:R-:W-:Y:S01]  /*0ef0*/  @!P1 IMAD.MOV.U32 R11, RZ, RZ, 0x12f00000 ;  /* 0x12f00000ff0b9424 */ /* 0x000fe200078e00ff */
[----:B------:R-:W1:Y:S01]  /*0f00*/  @!P1 R2UR UR6, R4 ;  /* 0x00000000040693c2 */ /* 0x000e6200000e0000 */
[-C--:B------:R-:W-:Y:S01]  /*0f10*/  IADD3 R6, R19, R12.reuse, RZ ;  /* 0x0000000c13067210 */ /* 0x080fe20007ffe0ff */
[----:B------:R-:W-:Y:S01]  /*0f20*/  IMAD.MOV.U32 R21, RZ, RZ, 0x4 ;  /* 0x00000004ff157424 */ /* 0x000fe200078e00ff */
[----:B------:R-:W-:Y:S01]  /*0f30*/  IADD3 R14, R17, R12, RZ ;  /* 0x0000000c110e7210 */ /* 0x000fe20007ffe0ff */
[----:B0-----:R-:W-:Y:S01]  /*0f40*/  IMAD.MOV.U32 R0, RZ, RZ, RZ ;  /* 0x000000ffff007224 */ /* 0x001fe200078e00ff */
[----:B------:R-:W-:Y:S01]  /*0f50*/  MOV R3, RZ ;  /* 0x000000ff00037202 */ /* 0x000fe20000000f00 */
[----:B------:R-:W-:-:S02]  /*0f60*/  IMAD.WIDE R6, R6, R21, c[0x0][0x160] ;  /* 0x0000580006067625 */ /* 0x000fc400078e0215 */
[----:B------:R-:W1:Y:S02]  /*0f70*/  @!P1 R2UR UR7, R5 ;  /* 0x00000000050793c2 */ /* 0x000e6400000e0000 */
[----:B------:R-:W-:-:S06]  /*0f80*/  IMAD.WIDE R8, R14, R21, c[0x0][0x168] ;  /* 0x00005a000e087625 */ /* 0x000fcc00078e0215 */
[----:B------:R-:W0:Y:S08]  /*0f90*/  @!P1 R2UR UR8, R10 ;  /* 0x000000000a0893c2 */ /* 0x000e3000000e0000 */
[----:B------:R-:W0:Y:S01]  /*0fa0*/  @!P1 R2UR UR9, R11 ;  /* 0x000000000b0993c2 */ /* 0x000e2200000e0000 */
[----:B-1----:R1:W2:Y:S04]  /*0fb0*/  @!P1 LDG.E.EF R0, desc[UR6][R6.64] ;  /* 0x0000000606009981 */ /* 0x0022a8200c0e1900 */
[----:B0-----:R-:W2:Y:S01]  /*0fc0*/  @!P1 LDG.E.EF R3, desc[UR8][R8.64] ;  /* 0x0000000808039981 */ /* 0x001ea2200c0e1900 */
[C---:B------:R-:W-:Y:S01]  /*0fd0*/  FSETP.GEU.AND P3, PT, |R15|.reuse, 1.175494350822287508e-38, PT ;  /* 0x008000000f00780b */ /* 0x040fe20003f6e200 */
[C---:B------:R-:W-:Y:S01]  /*0fe0*/  FMUL R4, R15.reuse, 0.25 ;  /* 0x3e8000000f047820 */ /* 0x040fe20000400000 */
[----:B------:R-:W-:-:S04]  /*0ff0*/  FSETP.GT.AND P0, PT, |R15|, 8.50705917302346158658e+37, PT ;  /* 0x7e8000000f00780b */ /* 0x000fc80003f04200 */
[----:B-1----:R-:W-:Y:S01]  /*1000*/  FSEL R6, R4, R15, P0 ;  /* 0x0000000f04067208 */ /* 0x002fe20000000000 */
[----:B------:R-:W-:-:S06]  /*1010*/  IMAD.WIDE R4, R14, R21, c[0x0][0x170] ;  /* 0x00005c000e047625 */ /* 0x000fcc00078e0215 */
[----:B------:R-:W-:-:S04]  /*1020*/  @!P3 FMUL R6, R6, 16777216 ;  /* 0x4b8000000606b820 */ /* 0x000fc80000400000 */
[----:B------:R-:W-:Y:S01]  /*1030*/  MUFU.RCP R7, R6 ;  /* 0x0000000600077308 */ /* 0x000fe20000001000 */
[----:B--2---:R-:W-:-:S04]  /*1040*/  FADD R3, R3, R0 ;  /* 0x0000000003037221 */ /* 0x004fc80000000000 */
[----:B------:R-:W-:-:S04]  /*1050*/  FADD R3, -R2, R3 ;  /* 0x0000000302037221 */ /* 0x000fc80000000100 */
[----:B------:R-:W-:-:S05]  /*1060*/  FMUL R3, R3, 1.4426950216293334961 ;  /* 0x3fb8aa3b03037820 */ /* 0x000fca0000400000 */
[----:B------:R-:W-:-:S13]  /*1070*/  FSETP.GEU.AND P2, PT, R3, -126, PT ;  /* 0xc2fc00000300780b */ /* 0x000fda0003f4e000 */
[----:B------:R-:W-:-:S04]  /*1080*/  @!P2 FMUL R3, R3, 0.5 ;  /* 0x3f0000000303a820 */ /* 0x000fc80000400000 */
[----:B------:R-:W0:Y:S02]  /*1090*/  MUFU.EX2 R0, R3 ;  /* 0x0000000300007308 */ /* 0x000e240000000800 */
[----:B0-----:R-:W-:-:S04]  /*10a0*/  @!P2 FMUL R0, R0, R0 ;  /* 0x000000000000a220 */ /* 0x001fc80000400000 */
[----:B------:R-:W-:Y:S01]  /*10b0*/  @P0 FMUL R0, R0, 0.25 ;  /* 0x3e80000000000820 */ /* 0x000fe20000400000 */
[----:B------:R-:W-:-:S03]  /*10c0*/  IADD3 R12, P0, R12, 0x4, RZ ;  /* 0x000000040c0c7810 */ /* 0x000fc60007f1e0ff */
[----:B------:R-:W-:Y:S01]  /*10d0*/  @!P3 FMUL R0, R0, 16777216 ;  /* 0x4b8000000000b820 */ /* 0x000fe20000400000 */
[----:B------:R-:W-:Y:S02]  /*10e0*/  IADD3.X R13, RZ, R13, RZ, P0, !PT ;  /* 0x0000000dff0d7210 */ /* 0x000fe400007fe4ff */
[----:B------:R-:W-:Y:S01]  /*10f0*/  ISETP.GE.U32.AND P0, PT, R12, 0x144, PT ;  /* 0x000001440c00780c */ /* 0x000fe20003f06070 */
[----:B------:R-:W-:-:S03]  /*1100*/  FMUL R7, R7, R0 ;  /* 0x0000000007077220 */ /* 0x000fc60000400000 */
[----:B------:R-:W-:Y:S02]  /*1110*/  ISETP.GE.U32.AND.EX P0, PT, R13, RZ, PT, P0 ;  /* 0x000000ff0d00720c */ /* 0x000fe40003f06100 */
[----:B------:R0:W-:Y:S11]  /*1120*/  @!P1 STG.E [R4.64], R7 ;  /* 0x0000000704009986 */ /* 0x0001f6000c101904 */
[----:B------:R-:W-:Y:S05]  /*1130*/  @!P0 BRA `(.L_x_4) ;  /* 0xfffffd8000008947 */ /* 0x000fea000383ffff */
[----:B------:R-:W-:Y:S05]  /*1140*/  EXIT ;  /* 0x000000000000794d */ /* 0x000fea0003800000 */
.L_x_3:
[----:B------:R-:W-:Y:S01]  /*1150*/  IMAD R12, R12, 0x5100, R15 ;  /* 0x000051000c0c7824 */ /* 0x000fe200078e020f */
[----:B------:R-:W-:-:S03]  /*1160*/  MOV R3, 0x4 ;  /* 0x0000000400037802 */ /* 0x000fc60000000f00 */
[----:B------:R-:W-:-:S05]  /*1170*/  IMAD R13, R13, 0x10, R12 ;  /* 0x000000100d0d7824 */ /* 0x000fca00078e020c */
[----:B------:R-:W-:-:S04]  /*1180*/  IADD3 R10, R10, R13, RZ ;  /* 0x0000000d0a0a7210 */ /* 0x000fc80007ffe0ff */
[C---:B------:R-:W-:Y:S01]  /*1190*/  IADD3 R4, R10.reuse, 0x4, RZ ;  /* 0x000000040a047810 */ /* 0x040fe20007ffe0ff */
[CC--:B------:R-:W-:Y:S01]  /*11a0*/  IMAD.WIDE R16, R10.reuse, R3.reuse, c[0x0][0x170] ;  /* 0x00005c000a107625 */ /* 0x0c0fe200078e0203 */
[C---:B------:R-:W-:Y:S02]  /*11b0*/  IADD3 R6, R10.reuse, 0x8, RZ ;  /* 0x000000080a067810 */ /* 0x040fe40007ffe0ff */
[----:B------:R-:W-:Y:S01]  /*11c0*/  IADD3 R8, R10, 0xc, RZ ;  /* 0x0000000c0a087810 */ /* 0x000fe20007ffe0ff */
[-C--:B------:R-:W-:Y:S01]  /*11d0*/  IMAD.WIDE R4, R4, R3.reuse, c[0x0][0x170] ;  /* 0x00005c0004047625 */ /* 0x080fe200078e0203 */
[C---:B------:R-:W-:Y:S01]  /*11e0*/  IADD3 R12, R10.reuse, 0x10, RZ ;  /* 0x000000100a0c7810 */ /* 0x040fe20007ffe0ff */
[----:B------:R2:W-:Y:S01]  /*11f0*/  @!P1 STG.E [R16.64], RZ ;  /* 0x000000ff10009986 */ /* 0x0005e2000c101904 */
[----:B0-----:R-:W-:Y:S01]  /*1200*/  IADD3 R0, R10, 0x1c, RZ ;  /* 0x0000001c0a007810 */ /* 0x001fe20007ffe0ff */
[-C--:B-1----:R-:W-:Y:S01]  /*1210*/  IMAD.WIDE R6, R6, R3.reuse, c[0x0][0x170] ;  /* 0x00005c0006067625 */ /* 0x082fe200078e0203 */
[C---:B------:R-:W-:Y:S01]  /*1220*/  IADD3 R14, R10.reuse, 0x14, RZ ;  /* 0x000000140a0e7810 */ /* 0x040fe20007ffe0ff */
[----:B------:R0:W-:Y:S01]  /*1230*/  @!P1 STG.E [R4.64], RZ ;  /* 0x000000ff04009986 */ /* 0x0001e2000c101904 */
[----:B------:R-:W-:Y:S01]  /*1240*/  IADD3 R18, R10, 0x20, RZ ;  /* 0x000000200a127810 */ /* 0x000fe20007ffe0ff */
[-C--:B------:R-:W-:Y:S01]  /*1250*/  IMAD.WIDE R8, R8, R3.reuse, c[0x0][0x170] ;  /* 0x00005c0008087625 */ /* 0x080fe200078e0203 */
[----:B------:R-:W-:Y:S01]  /*1260*/  IADD3 R2, R10, 0x24, RZ ;  /* 0x000000240a027810 */ /* 0x000fe20007ffe0ff */
[----:B------:R-:W-:Y:S02]  /*1270*/  @!P1 STG.E [R6.64], RZ ;  /* 0x000000ff06009986 */ /* 0x000fe4000c101904 */
[-C--:B------:R-:W-:Y:S01]  /*1280*/  IMAD.WIDE R12, R12, R3.reuse, c[0x0][0x170] ;  /* 0x00005c000c0c7625 */ /* 0x080fe200078e0203 */
[----:B--2---:R-:W-:Y:S01]  /*1290*/  IADD3 R16, R10, 0x18, RZ ;  /* 0x000000180a107810 */ /* 0x004fe20007ffe0ff */
[----:B------:R-:W-:Y:S02]  /*12a0*/  @!P1 STG.E [R8.64], RZ ;  /* 0x000000ff08009986 */ /* 0x000fe4000c101904 */
[-C--:B0-----:R-:W-:Y:S01]  /*12b0*/  IMAD.WIDE R4, R0, R3.reuse, c[0x0][0x170] ;  /* 0x00005c0000047625 */ /* 0x081fe200078e0203 */
[----:B------:R-:W-:Y:S01]  /*12c0*/  IADD3 R0, R10, 0x28, RZ ;  /* 0x000000280a007810 */ /* 0x000fe20007ffe0ff */
[----:B------:R0:W-:Y:S02]  /*12d0*/  @!P1 STG.E [R12.64], RZ ;  /* 0x000000ff0c009986 */ /* 0x0001e4000c101904 */
[----:B------:R-:W-:-:S04]  /*12e0*/  IMAD.WIDE R14, R14, R3, c[0x0][0x170] ;  /* 0x00005c000e0e7625 */ /* 0x000fc800078e0203 */
[-C--:B------:R-:W-:Y:S01]  /*12f0*/  IMAD.WIDE R16, R16, R3.reuse, c[0x0][0x170] ;  /* 0x00005c0010107625 */ /* 0x080fe200078e0203 */
[----:B------:R1:W-:Y:S03]  /*1300*/  @!P1 STG.E [R14.64], RZ ;  /* 0x000000ff0e009986 */ /* 0x0003e6000c101904 */
[-C--:B0-----:R-:W-:Y:S01]  /*1310*/  IMAD.WIDE R12, R0, R3.reuse, c[0x0][0x170] ;  /* 0x00005c00000c7625 */ /* 0x081fe200078e0203 */
[----:B------:R-:W-:Y:S01]  /*1320*/  IADD3 R0, R10, 0x30, RZ ;  /* 0x000000300a007810 */ /* 0x000fe20007ffe0ff */
[----:B------:R0:W-:Y:S02]  /*1330*/  @!P1 STG.E [R16.64], RZ ;  /* 0x000000ff10009986 */ /* 0x0001e4000c101904 */
[-C--:B------:R-:W-:Y:S01]  /*1340*/  IMAD.WIDE R6, R18, R3.reuse, c[0x0][0x170] ;  /* 0x00005c0012067625 */ /* 0x080fe200078e0203 */
[C---:B------:R-:W-:Y:S01]  /*1350*/  IADD3 R18, R10.reuse, 0x34, RZ ;  /* 0x000000340a127810 */ /* 0x040fe20007ffe0ff */
[----:B------:R2:W-:Y:S01]  /*1360*/  @!P1 STG.E [R4.64], RZ ;  /* 0x000000ff04009986 */ /* 0x0005e2000c101904 */
[----:B-1----:R-:W-:Y:S01]  /*1370*/  IADD3 R14, R10, 0x2c, RZ ;  /* 0x0000002c0a0e7810 */ /* 0x002fe20007ffe0ff */
[-C--:B------:R-:W-:Y:S01]  /*1380*/  IMAD.WIDE R8, R2, R3.reuse, c[0x0][0x170] ;  /* 0x00005c0002087625 */ /* 0x080fe200078e0203 */
[----:B------:R-:W-:Y:S01]  /*1390*/  IADD3 R2, R10, 0x38, RZ ;  /* 0x000000380a027810 */ /* 0x000fe20007ffe0ff */
[----:B------:R-:W-:Y:S02]  /*13a0*/  @!P1 STG.E [R6.64], RZ ;  /* 0x000000ff06009986 */ /* 0x000fe4000c101904 */
[-C--:B0-----:R-:W-:Y:S01]  /*13b0*/  IMAD.WIDE R16, R0, R3.reuse, c[0x0][0x170] ;  /* 0x00005c0000107625 */ /* 0x081fe200078e0203 */
[----:B------:R-:W-:Y:S01]  /*13c0*/  IADD3 R0, R10, 0x3c, RZ ;  /* 0x0000003c0a007810 */ /* 0x000fe20007ffe0ff */
[----:B------:R0:W-:Y:S02]  /*13d0*/  @!P1 STG.E [R8.64], RZ ;  /* 0x000000ff08009986 */ /* 0x0001e4000c101904 */
[----:B------:R-:W-:-:S02]  /*13e0*/  IMAD.WIDE R14, R14, R3, c[0x0][0x170] ;  /* 0x00005c000e0e7625 */ /* 0x000fc400078e0203 */
[----:B------:R1:W-:Y:S02]  /*13f0*/  @!P1 STG.E [R12.64], RZ ;  /* 0x000000ff0c009986 */ /* 0x0003e4000c101904 */
[-C--:B--2---:R-:W-:Y:S01]  /*1400*/  IMAD.WIDE R4, R18, R3.reuse, c[0x0][0x170] ;  /* 0x00005c0012047625 */ /* 0x084fe200078e0203 */
[----:B------:R-:W-:Y:S01]  /*1410*/  IADD3 R18, R10, 0x48, RZ ;  /* 0x000000480a127810 */ /* 0x000fe20007ffe0ff */
[----:B------:R2:W-:Y:S02]  /*1420*/  @!P1 STG.E [R14.64], RZ ;  /* 0x000000ff0e009986 */ /* 0x0005e4000c101904 */
[-C--:B0-----:R-:W-:Y:S01]  /*1430*/  IMAD.WIDE R8, R0, R3.reuse, c[0x0][0x170] ;  /* 0x00005c0000087625 */ /* 0x081fe200078e0203 */
[----:B------:R-:W-:Y:S01]  /*1440*/  IADD3 R0, R10, 0x44, RZ ;  /* 0x000000440a007810 */ /* 0x000fe20007ffe0ff */
[----:B------:R0:W-:Y:S02]  /*1450*/  @!P1 STG.E [R16.64], RZ ;  /* 0x000000ff10009986 */ /* 0x0001e4000c101904 */
[-C--:B------:R-:W-:Y:S01]  /*1460*/  IMAD.WIDE R6, R2, R3.reuse, c[0x0][0x170] ;  /* 0x00005c0002067625 */ /* 0x080fe200078e0203 */
[C---:B-1----:R-:W-:Y:S01]  /*1470*/  IADD3 R12, R10.reuse, 0x40, RZ ;  /* 0x000000400a0c7810 */ /* 0x042fe20007ffe0ff */
[----:B------:R-:W-:Y:S01]  /*1480*/  @!P1 STG.E [R4.64], RZ ;  /* 0x000000ff04009986 */ /* 0x000fe2000c101904 */
[----:B------:R-:W-:Y:S01]  /*1490*/  IADD3 R2, R10, 0x4c, RZ ;  /* 0x0000004c0a027810 */ /* 0x000fe20007ffe0ff */
[-C--:B--2---:R-:W-:Y:S01]  /*14a0*/  IMAD.WIDE R14, R0, R3.reuse, c[0x0][0x170] ;  /* 0x00005c00000e7625 */ /* 0x084fe200078e0203 */
[----:B------:R-:W-:Y:S01]  /*14b0*/  IADD3 R0, R10, 0x50, RZ ;  /* 0x000000500a007810 */ /* 0x000fe20007ffe0ff */
[----:B------:R1:W-:Y:S02]  /*14c0*/  @!P1 STG.E [R6.64], RZ ;  /* 0x000000ff06009986 */ /* 0x0003e4000c101904 */
[----:B------:R-:W-:-:S02]  /*14d0*/  IMAD.WIDE R12, R12, R3, c[0x0][0x170] ;  /* 0x00005c000c0c7625 */ /* 0x000fc400078e0203 */
[----:B------:R2:W-:Y:S02]  /*14e0*/  @!P1 STG.E [R8.64], RZ ;  /* 0x000000ff08009986 */ /* 0x0005e4000c101904 */
[-C--:B0-----:R-:W-:Y:S01]  /*14f0*/  IMAD.WIDE R16, R18, R3.reuse, c[0x0][0x170] ;  /* 0x00005c0012107625 */ /* 0x081fe200078e0203 */
[----:B------:R-:W-:Y:S01]  /*1500*/  IADD3 R18, R10, 0x5c, RZ ;  /* 0x0000005c0a127810 */ /* 0x000fe20007ffe0ff */
[----:B------:R0:W-:Y:S02]  /*1510*/  @!P1 STG.E [R12.64], RZ ;  /* 0x000000ff0c009986 */ /* 0x0001e4000c101904 */
[-C--:B-1----:R-:W-:Y:S01]  /*1520*/  IMAD.WIDE R6, R0, R3.reuse, c[0x0][0x170] ;  /* 0x00005c0000067625 */ /* 0x082fe200078e0203 */
[----:B------:R-:W-:Y:S01]  /*1530*/  IADD3 R0, R10, 0x58, RZ ;  /* 0x000000580a007810 */ /* 0x000fe20007ffe0ff */
[----:B------:R1:W-:Y:S02]  /*1540*/  @!P1 STG.E [R14.64], RZ ;  /* 0x000000ff0e009986 */ /* 0x0003e4000c101904 */
[-C--:B------:R-:W-:Y:S01]  /*1550*/  IMAD.WIDE R4, R2, R3.reuse, c[0x0][0x170] ;  /* 0x00005c0002047625 */ /* 0x080fe200078e0203 */
[C---:B--2---:R-:W-:Y:S01]  /*1560*/  IADD3 R8, R10.reuse, 0x54, RZ ;  /* 0x000000540a087810 */ /* 0x044fe20007ffe0ff */
[----:B------:R-:W-:Y:S01]  /*1570*/  @!P1 STG.E [R16.64], RZ ;  /* 0x000000ff10009986 */ /* 0x000fe2000c101904 */
[----:B------:R-:W-:Y:S01]  /*1580*/  IADD3 R2, R10, 0x60, RZ ;  /* 0x000000600a027810 */ /* 0x000fe20007ffe0ff */
[-C--:B0-----:R-:W-:Y:S01]  /*1590*/  IMAD.WIDE R12, R0, R3.reuse, c[0x0][0x170] ;  /* 0x00005c00000c7625 */ /* 0x081fe200078e0203 */
[----:B------:R-:W-:Y:S01]  /*15a0*/  IADD3 R0, R10, 0x64, RZ ;  /* 0x000000640a007810 */ /* 0x000fe20007ffe0ff */
[----:B------:R0:W-:Y:S02]  /*15b0*/  @!P1 STG.E [R4.64], RZ ;  /* 0x000000ff04009986 */ /* 0x0001e4000c101904 */
[----:B------:R-:W-:-:S02]  /*15c0*/  IMAD.WIDE R8, R8, R3, c[0x0][0x170] ;  /* 0x00005c0008087625 */ /* 0x000fc400078e0203 */
[----:B------:R2:W-:Y:S02]  /*15d0*/  @!P1 STG.E [R6.64], RZ ;  /* 0x000000ff06009986 */ /* 0x0005e4000c101904 */
[-C--:B-1----:R-:W-:Y:S01]  /*15e0*/  IMAD.WIDE R14, R18, R3.reuse, c[0x0][0x170] ;  /* 0x00005c00120e7625 */ /* 0x082fe200078e0203 */
[----:B------:R-:W-:Y:S01]  /*15f0*/  IADD3 R18, R10, 0x70, RZ ;  /* 0x000000700a127810 */ /* 0x000fe20007ffe0ff */
[----:B------:R1:W-:Y:S02]  /*1600*/  @!P1 STG.E [R8.64], RZ ;  /* 0x000000ff08009986 */ /* 0x0003e4000c101904 */
[-C--:B0-----:R-:W-:Y:S01]  /*1610*/  IMAD.WIDE R4, R0, R3.reuse, c[0x0][0x170] ;  /* 0x00005c0000047625 */ /* 0x081fe200078e0203 */
[----:B------:R-:W-:Y:S01]  /*1620*/  IADD3 R0, R10, 0x6c, RZ ;  /* 0x0000006c0a007810 */ /* 0x000fe20007ffe0ff */
[----:B------:R0:W-:Y:S02]  /*1630*/  @!P1 STG.E [R12.64], RZ ;  /* 0x000000ff0c009986 */ /* 0x0001e4000c101904 */
[-C--:B------:R-:W-:Y:S01]  /*1640*/  IMAD.WIDE R16, R2, R3.reuse, c[0x0][0x170] ;  /* 0x00005c0002107625 */ /* 0x080fe200078e0203 */
[C---:B--2---:R-:W-:Y:S01]  /*1650*/  IADD3 R6, R10.reuse, 0x68, RZ ;  /* 0x000000680a067810 */ /* 0x044fe20007ffe0ff */
[----:B------:R-:W-:Y:S01]  /*1660*/  @!P1 STG.E [R14.64], RZ ;  /* 0x000000ff0e009986 */ /* 0x000fe2000c101904 */
[----:B------:R-:W-:Y:S01]  /*1670*/  IADD3 R2, R10, 0x74, RZ ;  /* 0x000000740a027810 */ /* 0x000fe20007ffe0ff */
[-C--:B-1----:R-:W-:Y:S01]  /*1680*/  IMAD.WIDE R8, R0, R3.reuse, c[0x0][0x170] ;  /* 0x00005c0000087625 */ /* 0x082fe200078e0203 */
        /* <DEDUP_REMOVED lines=129> */
[----:B------:R-:W-:Y:S02]  /*1ea0*/  @!P1 STG.E [R4.64], RZ ;  /* 0x000000ff04009986 */ /* 0x000fe4000c101904 */
[-C--:B------:R-:W-:Y:S01]  /*1eb0*/  IMAD.WIDE R8, R2, R3.reuse, c[0x0][0x170] ;  /* 0x00005c0002087625 */ /* 0x080fe200078e0203 */
[C---:B--2---:R-:W-:Y:S01]  /*1ec0*/  IADD3 R14, R10.reuse, 0x11c, RZ ;  /* 0x0000011c0a0e7810 */ /* 0x044fe20007ffe0ff */
[----:B------:R1:W-:Y:S01]  /*1ed0*/  @!P1 STG.E [R6.64], RZ ;  /* 0x000000ff06009986 */ /* 0x0003e2000c101904 */
[----:B------:R-:W-:Y:S01]  /*1ee0*/  IADD3 R2, R10, 0x128, RZ ;  /* 0x000001280a027810 */ /* 0x000fe20007ffe0ff */
[-C--:B0-----:R-:W-:Y:S01]  /*1ef0*/  IMAD.WIDE R16, R0, R3.reuse, c[0x0][0x170] ;  /* 0x00005c0000107625 */ /* 0x081fe200078e0203 */
[----:B------:R-:W-:Y:S01]  /*1f00*/  IADD3 R0, R10, 0x12c, RZ ;  /* 0x0000012c0a007810 */ /* 0x000fe20007ffe0ff */
[----:B------:R-:W-:Y:S02]  /*1f10*/  @!P1 STG.E [R8.64], RZ ;  /* 0x000000ff08009986 */ /* 0x000fe4000c101904 */
[----:B------:R-:W-:-:S02]  /*1f20*/  IMAD.WIDE R14, R14, R3, c[0x0][0x170] ;  /* 0x00005c000e0e7625 */ /* 0x000fc400078e0203 */
[----:B------:R0:W-:Y:S02]  /*1f30*/  @!P1 STG.E [R12.64], RZ ;  /* 0x000000ff0c009986 */ /* 0x0001e4000c101904 */
[-C--:B-1----:R-:W-:Y:S01]  /*1f40*/  IMAD.WIDE R6, R2, R3.reuse, c[0x0][0x170] ;  /* 0x00005c0002067625 */ /* 0x082fe200078e0203 */
[----:B------:R-:W-:Y:S01]  /*1f50*/  IADD3 R2, R10, 0x134, RZ ;  /* 0x000001340a027810 */ /* 0x000fe20007ffe0ff */
[----:B------:R1:W-:Y:S02]  /*1f60*/  @!P1 STG.E [R14.64], RZ ;  /* 0x000000ff0e009986 */ /* 0x0003e4000c101904 */
[-C--:B------:R-:W-:Y:S01]  /*1f70*/  IMAD.WIDE R4, R18, R3.reuse, c[0x0][0x170] ;  /* 0x00005c0012047625 */ /* 0x080fe200078e0203 */
[C---:B------:R-:W-:Y:S01]  /*1f80*/  IADD3 R18, R10.reuse, 0x138, RZ ;  /* 0x000001380a127810 */ /* 0x040fe20007ffe0ff */
[----:B------:R-:W-:Y:S01]  /*1f90*/  @!P1 STG.E [R16.64], RZ ;  /* 0x000000ff10009986 */ /* 0x000fe2000c101904 */
[----:B0-----:R-:W-:Y:S01]  /*1fa0*/  IADD3 R12, R10, 0x130, RZ ;  /* 0x000001300a0c7810 */ /* 0x001fe20007ffe0ff */
[-C--:B------:R-:W-:Y:S01]  /*1fb0*/  IMAD.WIDE R8, R0, R3.reuse, c[0x0][0x170] ;  /* 0x00005c0000087625 */ /* 0x080fe200078e0203 */
[----:B------:R-:W-:Y:S01]  /*1fc0*/  IADD3 R0, R10, 0x13c, RZ ;  /* 0x0000013c0a007810 */ /* 0x000fe20007ffe0ff */
[----:B------:R0:W-:Y:S02]  /*1fd0*/  @!P1 STG.E [R4.64], RZ ;  /* 0x000000ff04009986 */ /* 0x0001e4000c101904 */
[----:B------:R-:W-:-:S02]  /*1fe0*/  IMAD.WIDE R12, R12, R3, c[0x0][0x170] ;  /* 0x00005c000c0c7625 */ /* 0x000fc400078e0203 */
[----:B------:R2:W-:Y:S02]  /*1ff0*/  @!P1 STG.E [R6.64], RZ ;  /* 0x000000ff06009986 */ /* 0x0005e4000c101904 */
[-C--:B-1----:R-:W-:Y:S01]  /*2000*/  IMAD.WIDE R14, R2, R3.reuse, c[0x0][0x170] ;  /* 0x00005c00020e7625 */ /* 0x082fe200078e0203 */
[----:B------:R-:W-:Y:S01]  /*2010*/  IADD3 R2, R10, 0x140, RZ ;  /* 0x000001400a027810 */ /* 0x000fe20007ffe0ff */
[----:B------:R2:W-:Y:S02]  /*2020*/  @!P1 STG.E [R8.64], RZ ;  /* 0x000000ff08009986 */ /* 0x0005e4000c101904 */
[-C--:B------:R-:W-:Y:S02]  /*2030*/  IMAD.WIDE R10, R18, R3.reuse, c[0x0][0x170] ;  /* 0x00005c00120a7625 */ /* 0x080fe400078e0203 */
[----:B------:R2:W-:Y:S02]  /*2040*/  @!P1 STG.E [R12.64], RZ ;  /* 0x000000ff0c009986 */ /* 0x0005e4000c101904 */
[----:B0-----:R-:W-:-:S02]  /*2050*/  IMAD.WIDE R4, R0, R3, c[0x0][0x170] ;  /* 0x00005c0000047625 */ /* 0x001fc400078e0203 */
[----:B------:R2:W-:Y:S02]  /*2060*/  @!P1 STG.E [R14.64], RZ ;  /* 0x000000ff0e009986 */ /* 0x0005e4000c101904 */
[----:B------:R-:W-:Y:S02]  /*2070*/  IMAD.WIDE R2, R2, R3, c[0x0][0x170] ;  /* 0x00005c0002027625 */ /* 0x000fe400078e0203 */
[----:B------:R2:W-:Y:S04]  /*2080*/  @!P1 STG.E [R10.64], RZ ;  /* 0x000000ff0a009986 */ /* 0x0005e8000c101904 */
[----:B------:R2:W-:Y:S01]  /*2090*/  @!P1 STG.E [R4.64], RZ ;  /* 0x000000ff04009986 */ /* 0x0005e2000c101904 */
[----:B------:R-:W-:Y:S05]  /*20a0*/  @P1 EXIT ;  /* 0x000000000000194d */ /* 0x000fea0003800000 */
[----:B------:R-:W-:Y:S01]  /*20b0*/  STG.E [R2.64], RZ ;  /* 0x000000ff02007986 */ /* 0x000fe2000c101904 */
[----:B------:R-:W-:Y:S05]  /*20c0*/  EXIT ;  /* 0x000000000000794d */ /* 0x000fea0003800000 */
.L_x_5:
[----:B------:R-:W-:-:S00]  /*20d0*/  BRA `(.L_x_5) ;  /* 0xfffffff000007947 */ /* 0x000fc0000383ffff */
[----:B------:R-:W-:-:S00]  /*20e0*/  NOP ;  /* 0x0000000000007918 */ /* 0x000fc00000000000 */
        /* <DEDUP_REMOVED lines=9> */
.L_x_6:
